//
// Generated by NVIDIA NVVM Compiler
//
// Compiler Build ID: CL-36424714
// Cuda compilation tools, release 13.0, V13.0.88
// Based on NVVM 20.0.0
//

.version 9.0
.target sm_100
.address_size 64

	// .globl	_Z6kernelPh

.visible .entry _Z6kernelPh(
	.param .u64 .ptr .align 1 _Z6kernelPh_param_0
)
{
	.reg .b32 	%r<7>;
	.reg .b64 	%rd<5>;

	ld.param.u64 	%rd1, [_Z6kernelPh_param_0];
	cvta.to.global.u64 	%rd2, %rd1;
	mov.u32 	%r1, %tid.x;
	mov.u32 	%r2, %tid.y;
	mad.lo.s32 	%r3, %r2, %r1, %r2;
	add.s32 	%r4, %r1, %r3;
	add.s32 	%r5, %r4, 1;
	mad.lo.s32 	%r6, %r1, 9, %r2;
	cvt.u64.u32 	%rd3, %r6;
	add.s64 	%rd4, %rd2, %rd3;
	st.global.u8 	[%rd4], %r5;
	ret;

}


// ===== COMPILED SASS (sm_100) =====

	.target	sm_100

	.elftype	@"ET_EXEC"


//--------------------- .note.nv.tkinfo           --------------------------
	.section	.note.nv.tkinfo,"",@"SHT_NOTE"
	.sectionflags	@"SHF_NOTE_NV_TKINFO"
	.tkinfo
        /*0018*/ 	.word	0x00000002
        /*0030*/ 	.string	""
        /*0030*/ 	.string	"ptxas"
        /*0030*/ 	.string	"Cuda compilation tools, release 13.0, V13.0.88"
        /*0030*/ 	.string	"Build cuda_13.0.r13.0/compiler.36424714_0"
        /*0030*/ 	.string	"-arch sm_100 -m 64 "



//--------------------- .note.nv.cuinfo           --------------------------
	.section	.note.nv.cuinfo,"",@"SHT_NOTE"
	.sectionflags	@"SHF_NOTE_NV_CUINFO"
        /*0018*/ 	.short	0x0002
        /*001a*/ 	.short	0x0064
        /*001c*/ 	.short	0x0082
	.zero		2


//--------------------- .nv.info                  --------------------------
	.section	.nv.info,"",@"SHT_CUDA_INFO"
	.align	4


	//----- nvinfo : EIATTR_REGCOUNT
	.align		4
        /*0000*/ 	.byte	0x04, 0x2f
        /*0002*/ 	.short	(.L_1 - .L_0)
	.align		4
.L_0:
        /*0004*/ 	.word	index@(_Z6kernelPh)
        /*0008*/ 	.word	0x00000008


	//----- nvinfo : EIATTR_FRAME_SIZE
	.align		4
.L_1:
        /*000c*/ 	.byte	0x04, 0x11
        /*000e*/ 	.short	(.L_3 - .L_2)
	.align		4
.L_2:
        /*0010*/ 	.word	index@(_Z6kernelPh)
        /*0014*/ 	.word	0x00000000


	//----- nvinfo : EIATTR_MIN_STACK_SIZE
	.align		4
.L_3:
        /*0018*/ 	.byte	0x04, 0x12
        /*001a*/ 	.short	(.L_5 - .L_4)
	.align		4
.L_4:
        /*001c*/ 	.word	index@(_Z6kernelPh)
        /*0020*/ 	.word	0x00000000
.L_5:


//--------------------- .nv.compat                --------------------------
	.section	.nv.compat,"",@"SHT_CUDA_COMPAT_INFO"
	.align	4
        /*0000*/ 	.byte	0x02, 0x09, 0x00, 0x00, 0x02, 0x02, 0x01, 0x00, 0x02, 0x05, 0x05, 0x00, 0x03, 0x07, 0x01, 0x01
        /*0010*/ 	.byte	0x02, 0x03, 0x00, 0x00, 0x02, 0x06, 0x01, 0x00, 0x04, 0x0b, 0x08, 0x00, 0x09, 0x00, 0x00, 0x00
        /*0020*/ 	.byte	0x00, 0x00, 0x00, 0x00


//--------------------- .nv.info._Z6kernelPh      --------------------------
	.section	.nv.info._Z6kernelPh,"",@"SHT_CUDA_INFO"
	.sectionflags	@""
	.align	4


	//----- nvinfo : EIATTR_CUDA_API_VERSION
	.align		4
        /*0000*/ 	.byte	0x04, 0x37
        /*0002*/ 	.short	(.L_7 - .L_6)
.L_6:
        /*0004*/ 	.word	0x00000082


	//----- nvinfo : EIATTR_KPARAM_INFO
	.align		4
.L_7:
        /*0008*/ 	.byte	0x04, 0x17
        /*000a*/ 	.short	(.L_9 - .L_8)
.L_8:
        /*000c*/ 	.word	0x00000000
        /*0010*/ 	.short	0x0000
        /*0012*/ 	.short	0x0000
        /*0014*/ 	.byte	0x00, 0xf5, 0x21, 0x00


	//----- nvinfo : EIATTR_SPARSE_MMA_MASK
	.align		4
.L_9:
        /*0018*/ 	.byte	0x03, 0x50
        /*001a*/ 	.short	0x0000


	//----- nvinfo : EIATTR_MAXREG_COUNT
	.align		4
        /*001c*/ 	.byte	0x03, 0x1b
        /*001e*/ 	.short	0x00ff


	//----- nvinfo : EIATTR_MERCURY_ISA_VERSION
	.align		4
        /*0020*/ 	.byte	0x03, 0x5f
        /*0022*/ 	.short	0x0101


	//----- nvinfo : EIATTR_VRC_CTA_INIT_COUNT
	.align		4
        /*0024*/ 	.byte	0x02, 0x4a
	.zero		1
	.zero		1


	//----- nvinfo : EIATTR_EXIT_INSTR_OFFSETS
	.align		4
        /*0028*/ 	.byte	0x04, 0x1c
        /*002a*/ 	.short	(.L_11 - .L_10)


	//   ....[0]....
.L_10:
        /*002c*/ 	.word	0x000000b0


	//----- nvinfo : EIATTR_CBANK_PARAM_SIZE
	.align		4
.L_11:
        /*0030*/ 	.byte	0x03, 0x19
        /*0032*/ 	.short	0x0008


	//----- nvinfo : EIATTR_PARAM_CBANK
	.align		4
        /*0034*/ 	.byte	0x04, 0x0a
        /*0036*/ 	.short	(.L_13 - .L_12)
	.align		4
.L_12:
        /*0038*/ 	.word	index@(.nv.constant0._Z6kernelPh)
        /*003c*/ 	.short	0x0380
        /*003e*/ 	.short	0x0008


	//----- nvinfo : EIATTR_SW_WAR
	.align		4
.L_13:
        /*0040*/ 	.byte	0x04, 0x36
        /*0042*/ 	.short	(.L_15 - .L_14)
.L_14:
        /*0044*/ 	.word	0x00000008
.L_15:


//--------------------- .nv.callgraph             --------------------------
	.section	.nv.callgraph,"",@"SHT_CUDA_CALLGRAPH"
	.align	4
	.sectionentsize	8
	.align		4
        /*0000*/ 	.word	0x00000000
	.align		4
        /*0004*/ 	.word	0xffffffff
	.align		4
        /*0008*/ 	.word	0x00000000
	.align		4
        /*000c*/ 	.word	0xfffffffe
	.align		4
        /*0010*/ 	.word	0x00000000
	.align		4
        /*0014*/ 	.word	0xfffffffd
	.align		4
        /*0018*/ 	.word	0x00000000
	.align		4
        /*001c*/ 	.word	0xfffffffc


//--------------------- .text._Z6kernelPh         --------------------------
	.section	.text._Z6kernelPh,"ax",@progbits
	.align	128
        .global         _Z6kernelPh
        .type           _Z6kernelPh,@function
        .size           _Z6kernelPh,(.L_x_1 - _Z6kernelPh)
        .other          _Z6kernelPh,@"STO_CUDA_ENTRY STV_DEFAULT"
_Z6kernelPh:
.text._Z6kernelPh:
[----:B------:R-:W-:Y:S01]  /*0000*/  LDC R1, c[0x0][0x37c] ;  /* 0x0000df00ff017b82 */ /* 0x000fe20000000800 */
[----:B------:R-:W0:Y:S01]  /*0010*/  S2R R5, SR_TID.X ;  /* 0x0000000000057919 */ /* 0x000e220000002100 */
[----:B------:R-:W1:Y:S01]  /*0020*/  LDCU.64 UR6, c[0x0][0x380] ;  /* 0x00007000ff0677ac */ /* 0x000e620008000a00 */
[----:B------:R-:W0:Y:S01]  /*0030*/  S2R R0, SR_TID.Y ;  /* 0x0000000000007919 */ /* 0x000e220000002200 */
[----:B------:R-:W2:Y:S01]  /*0040*/  LDCU.64 UR4, c[0x0][0x358] ;  /* 0x00006b00ff0477ac */ /* 0x000ea20008000a00 */
[C-C-:B0-----:R-:W-:Y:S02]  /*0050*/  IMAD R2, R5.reuse, 0x9, R0.reuse ;  /* 0x0000000905027824 */ /* 0x141fe400078e0200 */
[----:B------:R-:W-:-:S03]  /*0060*/  IMAD R0, R5, R0, R0 ;  /* 0x0000000005007224 */ /* 0x000fc600078e0200 */
[----:B-1----:R-:W-:Y:S02]  /*0070*/  IADD3 R2, P0, PT, R2, UR6, RZ ;  /* 0x0000000602027c10 */ /* 0x002fe4000ff1e0ff */
[----:B------:R-:W-:Y:S02]  /*0080*/  IADD3 R5, PT, PT, R5, 0x1, R0 ;  /* 0x0000000105057810 */ /* 0x000fe40007ffe000 */
[----:B------:R-:W-:-:S05]  /*0090*/  IADD3.X R3, PT, PT, RZ, UR7, RZ, P0, !PT ;  /* 0x00000007ff037c10 */ /* 0x000fca00087fe4ff */
[----:B--2---:R-:W-:Y:S01]  /*00a0*/  STG.E.U8 desc[UR4][R2.64], R5 ;  /* 0x0000000502007986 */ /* 0x004fe2000c101104 */
[----:B------:R-:W-:Y:S05]  /*00b0*/  EXIT ;  /* 0x000000000000794d */ /* 0x000fea0003800000 */
.L_x_0:
[----:B------:R-:W-:-:S00]  /*00c0*/  BRA `(.L_x_0) ;  /* 0xfffffffc00fc7947 */ /* 0x000fc0000383ffff */
[----:B------:R-:W-:-:S00]  /*00d0*/  NOP ;  /* 0x0000000000007918 */ /* 0x000fc00000000000 */
        /* <DEDUP_REMOVED lines=10> */
.L_x_1:


//--------------------- .nv.shared.reserved.0     --------------------------
	.section	.nv.shared.reserved.0,"aw",@nobits
	.weak		__nv_reservedSMEM_offset_0_alias
	.size		__nv_reservedSMEM_offset_0_alias, 0, 64
	.other		__nv_reservedSMEM_offset_0_alias,@"STO_CUDA_RESERVED_SHARED STV_DEFAULT"
__nv_reservedSMEM_offset_0_alias:
	.zero		0
	.zero		64


//--------------------- .nv.constant0._Z6kernelPh --------------------------
	.section	.nv.constant0._Z6kernelPh,"a",@progbits
	.sectionflags	@""
	.align	4
.nv.constant0._Z6kernelPh:
	.zero		904


//--------------------- SYMBOLS --------------------------

	.type		.nv.reservedSmem.offset0,@object
	.size		.nv.reservedSmem.offset0,0x4
